//
// Generated by NVIDIA NVVM Compiler
//
// Compiler Build ID: CL-36424714
// Cuda compilation tools, release 13.0, V13.0.88
// Based on NVVM 20.0.0
//

.version 9.0
.target sm_100
.address_size 64

	// .globl	helloWorld

.visible .entry helloWorld(
	.param .u64 .ptr .align 1 helloWorld_param_0
)
{
	.reg .b16 	%rs<4>;
	.reg .b32 	%r<5>;
	.reg .b64 	%rd<5>;

	ld.param.u64 	%rd1, [helloWorld_param_0];
	cvta.to.global.u64 	%rd2, %rd1;
	mov.u32 	%r1, %ctaid.x;
	mov.u32 	%r2, %ntid.x;
	mov.u32 	%r3, %tid.x;
	mad.lo.s32 	%r4, %r1, %r2, %r3;
	cvt.s64.s32 	%rd3, %r4;
	add.s64 	%rd4, %rd2, %rd3;
	ld.global.u8 	%rs1, [%rd4];
	cvt.u16.u32 	%rs2, %r4;
	add.s16 	%rs3, %rs1, %rs2;
	st.global.u8 	[%rd4], %rs3;
	ret;

}


// ===== COMPILED SASS (sm_100) =====

	.target	sm_100

	.elftype	@"ET_EXEC"


//--------------------- .note.nv.tkinfo           --------------------------
	.section	.note.nv.tkinfo,"",@"SHT_NOTE"
	.sectionflags	@"SHF_NOTE_NV_TKINFO"
	.tkinfo
        /*0018*/ 	.word	0x00000002
        /*0030*/ 	.string	""
        /*0030*/ 	.string	"ptxas"
        /*0030*/ 	.string	"Cuda compilation tools, release 13.0, V13.0.88"
        /*0030*/ 	.string	"Build cuda_13.0.r13.0/compiler.36424714_0"
        /*0030*/ 	.string	"-arch sm_100 -m 64 "



//--------------------- .note.nv.cuinfo           --------------------------
	.section	.note.nv.cuinfo,"",@"SHT_NOTE"
	.sectionflags	@"SHF_NOTE_NV_CUINFO"
        /*0018*/ 	.short	0x0002
        /*001a*/ 	.short	0x0064
        /*001c*/ 	.short	0x0082
	.zero		2


//--------------------- .nv.info                  --------------------------
	.section	.nv.info,"",@"SHT_CUDA_INFO"
	.align	4


	//----- nvinfo : EIATTR_REGCOUNT
	.align		4
        /*0000*/ 	.byte	0x04, 0x2f
        /*0002*/ 	.short	(.L_1 - .L_0)
	.align		4
.L_0:
        /*0004*/ 	.word	index@(helloWorld)
        /*0008*/ 	.word	0x00000008


	//----- nvinfo : EIATTR_FRAME_SIZE
	.align		4
.L_1:
        /*000c*/ 	.byte	0x04, 0x11
        /*000e*/ 	.short	(.L_3 - .L_2)
	.align		4
.L_2:
        /*0010*/ 	.word	index@(helloWorld)
        /*0014*/ 	.word	0x00000000


	//----- nvinfo : EIATTR_MIN_STACK_SIZE
	.align		4
.L_3:
        /*0018*/ 	.byte	0x04, 0x12
        /*001a*/ 	.short	(.L_5 - .L_4)
	.align		4
.L_4:
        /*001c*/ 	.word	index@(helloWorld)
        /*0020*/ 	.word	0x00000000
.L_5:


//--------------------- .nv.compat                --------------------------
	.section	.nv.compat,"",@"SHT_CUDA_COMPAT_INFO"
	.align	4
        /*0000*/ 	.byte	0x02, 0x09, 0x00, 0x00, 0x02, 0x02, 0x01, 0x00, 0x02, 0x05, 0x05, 0x00, 0x03, 0x07, 0x01, 0x01
        /*0010*/ 	.byte	0x02, 0x03, 0x00, 0x00, 0x02, 0x06, 0x01, 0x00, 0x04, 0x0b, 0x08, 0x00, 0x09, 0x00, 0x00, 0x00
        /*0020*/ 	.byte	0x00, 0x00, 0x00, 0x00


//--------------------- .nv.info.helloWorld       --------------------------
	.section	.nv.info.helloWorld,"",@"SHT_CUDA_INFO"
	.sectionflags	@""
	.align	4


	//----- nvinfo : EIATTR_CUDA_API_VERSION
	.align		4
        /*0000*/ 	.byte	0x04, 0x37
        /*0002*/ 	.short	(.L_7 - .L_6)
.L_6:
        /*0004*/ 	.word	0x00000082


	//----- nvinfo : EIATTR_KPARAM_INFO
	.align		4
.L_7:
        /*0008*/ 	.byte	0x04, 0x17
        /*000a*/ 	.short	(.L_9 - .L_8)
.L_8:
        /*000c*/ 	.word	0x00000000
        /*0010*/ 	.short	0x0000
        /*0012*/ 	.short	0x0000
        /*0014*/ 	.byte	0x00, 0xf5, 0x21, 0x00


	//----- nvinfo : EIATTR_SPARSE_MMA_MASK
	.align		4
.L_9:
        /*0018*/ 	.byte	0x03, 0x50
        /*001a*/ 	.short	0x0000


	//----- nvinfo : EIATTR_MAXREG_COUNT
	.align		4
        /*001c*/ 	.byte	0x03, 0x1b
        /*001e*/ 	.short	0x00ff


	//----- nvinfo : EIATTR_MERCURY_ISA_VERSION
	.align		4
        /*0020*/ 	.byte	0x03, 0x5f
        /*0022*/ 	.short	0x0101


	//----- nvinfo : EIATTR_VRC_CTA_INIT_COUNT
	.align		4
        /*0024*/ 	.byte	0x02, 0x4a
	.zero		1
	.zero		1


	//----- nvinfo : EIATTR_EXIT_INSTR_OFFSETS
	.align		4
        /*0028*/ 	.byte	0x04, 0x1c
        /*002a*/ 	.short	(.L_11 - .L_10)


	//   ....[0]....
.L_10:
        /*002c*/ 	.word	0x000000c0


	//----- nvinfo : EIATTR_CBANK_PARAM_SIZE
	.align		4
.L_11:
        /*0030*/ 	.byte	0x03, 0x19
        /*0032*/ 	.short	0x0008


	//----- nvinfo : EIATTR_PARAM_CBANK
	.align		4
        /*0034*/ 	.byte	0x04, 0x0a
        /*0036*/ 	.short	(.L_13 - .L_12)
	.align		4
.L_12:
        /*0038*/ 	.word	index@(.nv.constant0.helloWorld)
        /*003c*/ 	.short	0x0380
        /*003e*/ 	.short	0x0008


	//----- nvinfo : EIATTR_SW_WAR
	.align		4
.L_13:
        /*0040*/ 	.byte	0x04, 0x36
        /*0042*/ 	.short	(.L_15 - .L_14)
.L_14:
        /*0044*/ 	.word	0x00000008
.L_15:


//--------------------- .nv.callgraph             --------------------------
	.section	.nv.callgraph,"",@"SHT_CUDA_CALLGRAPH"
	.align	4
	.sectionentsize	8
	.align		4
        /*0000*/ 	.word	0x00000000
	.align		4
        /*0004*/ 	.word	0xffffffff
	.align		4
        /*0008*/ 	.word	0x00000000
	.align		4
        /*000c*/ 	.word	0xfffffffe
	.align		4
        /*0010*/ 	.word	0x00000000
	.align		4
        /*0014*/ 	.word	0xfffffffd
	.align		4
        /*0018*/ 	.word	0x00000000
	.align		4
        /*001c*/ 	.word	0xfffffffc


//--------------------- .text.helloWorld          --------------------------
	.section	.text.helloWorld,"ax",@progbits
	.align	128
        .global         helloWorld
        .type           helloWorld,@function
        .size           helloWorld,(.L_x_1 - helloWorld)
        .other          helloWorld,@"STO_CUDA_ENTRY STV_DEFAULT"
helloWorld:
.text.helloWorld:
[----:B------:R-:W-:Y:S01]  /*0000*/  LDC R1, c[0x0][0x37c] ;  /* 0x0000df00ff017b82 */ /* 0x000fe20000000800 */
[----:B------:R-:W0:Y:S07]  /*0010*/  S2R R3, SR_TID.X ;  /* 0x0000000000037919 */ /* 0x000e2e0000002100 */
[----:B------:R-:W0:Y:S01]  /*0020*/  S2UR UR6, SR_CTAID.X ;  /* 0x00000000000679c3 */ /* 0x000e220000002500 */
[----:B------:R-:W1:Y:S01]  /*0030*/  LDCU.64 UR8, c[0x0][0x380] ;  /* 0x00007000ff0877ac */ /* 0x000e620008000a00 */
[----:B------:R-:W2:Y:S06]  /*0040*/  LDCU.64 UR4, c[0x0][0x358] ;  /* 0x00006b00ff0477ac */ /* 0x000eac0008000a00 */
[----:B------:R-:W0:Y:S02]  /*0050*/  LDC R0, c[0x0][0x360] ;  /* 0x0000d800ff007b82 */ /* 0x000e240000000800 */
[----:B0-----:R-:W-:-:S05]  /*0060*/  IMAD R0, R0, UR6, R3 ;  /* 0x0000000600007c24 */ /* 0x001fca000f8e0203 */
[----:B-1----:R-:W-:-:S04]  /*0070*/  IADD3 R2, P0, PT, R0, UR8, RZ ;  /* 0x0000000800027c10 */ /* 0x002fc8000ff1e0ff */
[----:B------:R-:W-:-:S05]  /*0080*/  LEA.HI.X.SX32 R3, R0, UR9, 0x1, P0 ;  /* 0x0000000900037c11 */ /* 0x000fca00080f0eff */
[----:B--2---:R-:W2:Y:S02]  /*0090*/  LDG.E.U8 R5, desc[UR4][R2.64] ;  /* 0x0000000402057981 */ /* 0x004ea4000c1e1100 */
[----:B--2---:R-:W-:-:S05]  /*00a0*/  IADD3 R5, PT, PT, R0, R5, RZ ;  /* 0x0000000500057210 */ /* 0x004fca0007ffe0ff */
[----:B------:R-:W-:Y:S01]  /*00b0*/  STG.E.U8 desc[UR4][R2.64], R5 ;  /* 0x0000000502007986 */ /* 0x000fe2000c101104 */
[----:B------:R-:W-:Y:S05]  /*00c0*/  EXIT ;  /* 0x000000000000794d */ /* 0x000fea0003800000 */
.L_x_0:
[----:B------:R-:W-:-:S00]  /*00d0*/  BRA `(.L_x_0) ;  /* 0xfffffffc00fc7947 */ /* 0x000fc0000383ffff */
[----:B------:R-:W-:-:S00]  /*00e0*/  NOP ;  /* 0x0000000000007918 */ /* 0x000fc00000000000 */
        /* <DEDUP_REMOVED lines=9> */
.L_x_1:


//--------------------- .nv.shared.reserved.0     --------------------------
	.section	.nv.shared.reserved.0,"aw",@nobits
	.weak		__nv_reservedSMEM_offset_0_alias
	.size		__nv_reservedSMEM_offset_0_alias, 0, 64
	.other		__nv_reservedSMEM_offset_0_alias,@"STO_CUDA_RESERVED_SHARED STV_DEFAULT"
__nv_reservedSMEM_offset_0_alias:
	.zero		0
	.zero		64


//--------------------- .nv.constant0.helloWorld  --------------------------
	.section	.nv.constant0.helloWorld,"a",@progbits
	.sectionflags	@""
	.align	4
.nv.constant0.helloWorld:
	.zero		904


//--------------------- SYMBOLS --------------------------

	.type		.nv.reservedSmem.offset0,@object
	.size		.nv.reservedSmem.offset0,0x4
